//
// Generated by NVIDIA NVVM Compiler
//
// Compiler Build ID: CL-36424714
// Cuda compilation tools, release 13.0, V13.0.88
// Based on NVVM 20.0.0
//

.version 9.0
.target sm_100
.address_size 64

	// .globl	_ZN3cub18CUB_300001_SM_10006detail11EmptyKernelIvEEvv
.global .align 1 .b8 _ZN34_INTERNAL_7705b9d0_4_k_cu_f6fe19634cuda3std3__45__cpo5beginE[1];
.global .align 1 .b8 _ZN34_INTERNAL_7705b9d0_4_k_cu_f6fe19634cuda3std3__45__cpo3endE[1];
.global .align 1 .b8 _ZN34_INTERNAL_7705b9d0_4_k_cu_f6fe19634cuda3std3__45__cpo6cbeginE[1];
.global .align 1 .b8 _ZN34_INTERNAL_7705b9d0_4_k_cu_f6fe19634cuda3std3__45__cpo4cendE[1];
.global .align 1 .b8 _ZN34_INTERNAL_7705b9d0_4_k_cu_f6fe19634cuda3std3__45__cpo6rbeginE[1];
.global .align 1 .b8 _ZN34_INTERNAL_7705b9d0_4_k_cu_f6fe19634cuda3std3__45__cpo4rendE[1];
.global .align 1 .b8 _ZN34_INTERNAL_7705b9d0_4_k_cu_f6fe19634cuda3std3__45__cpo7crbeginE[1];
.global .align 1 .b8 _ZN34_INTERNAL_7705b9d0_4_k_cu_f6fe19634cuda3std3__45__cpo5crendE[1];
.global .align 1 .b8 _ZN34_INTERNAL_7705b9d0_4_k_cu_f6fe19634cuda3std3__436_GLOBAL__N__7705b9d0_4_k_cu_f6fe19636ignoreE[1];
.global .align 1 .b8 _ZN34_INTERNAL_7705b9d0_4_k_cu_f6fe19634cuda3std3__419piecewise_constructE[1];
.global .align 1 .b8 _ZN34_INTERNAL_7705b9d0_4_k_cu_f6fe19634cuda3std3__48in_placeE[1];
.global .align 1 .b8 _ZN34_INTERNAL_7705b9d0_4_k_cu_f6fe19634cuda3std3__420unreachable_sentinelE[1];
.global .align 1 .b8 _ZN34_INTERNAL_7705b9d0_4_k_cu_f6fe19634cuda3std3__47nulloptE[1];
.global .align 1 .b8 _ZN34_INTERNAL_7705b9d0_4_k_cu_f6fe19634cuda3std3__48unexpectE[1];
.global .align 1 .b8 _ZN34_INTERNAL_7705b9d0_4_k_cu_f6fe19634cuda3std6ranges3__45__cpo4swapE[1];
.global .align 1 .b8 _ZN34_INTERNAL_7705b9d0_4_k_cu_f6fe19634cuda3std6ranges3__45__cpo9iter_moveE[1];
.global .align 1 .b8 _ZN34_INTERNAL_7705b9d0_4_k_cu_f6fe19634cuda3std6ranges3__45__cpo5beginE[1];
.global .align 1 .b8 _ZN34_INTERNAL_7705b9d0_4_k_cu_f6fe19634cuda3std6ranges3__45__cpo3endE[1];
.global .align 1 .b8 _ZN34_INTERNAL_7705b9d0_4_k_cu_f6fe19634cuda3std6ranges3__45__cpo6cbeginE[1];
.global .align 1 .b8 _ZN34_INTERNAL_7705b9d0_4_k_cu_f6fe19634cuda3std6ranges3__45__cpo4cendE[1];
.global .align 1 .b8 _ZN34_INTERNAL_7705b9d0_4_k_cu_f6fe19634cuda3std6ranges3__45__cpo7advanceE[1];
.global .align 1 .b8 _ZN34_INTERNAL_7705b9d0_4_k_cu_f6fe19634cuda3std6ranges3__45__cpo9iter_swapE[1];
.global .align 1 .b8 _ZN34_INTERNAL_7705b9d0_4_k_cu_f6fe19634cuda3std6ranges3__45__cpo4nextE[1];
.global .align 1 .b8 _ZN34_INTERNAL_7705b9d0_4_k_cu_f6fe19634cuda3std6ranges3__45__cpo4prevE[1];
.global .align 1 .b8 _ZN34_INTERNAL_7705b9d0_4_k_cu_f6fe19634cuda3std6ranges3__45__cpo4dataE[1];
.global .align 1 .b8 _ZN34_INTERNAL_7705b9d0_4_k_cu_f6fe19634cuda3std6ranges3__45__cpo5cdataE[1];
.global .align 1 .b8 _ZN34_INTERNAL_7705b9d0_4_k_cu_f6fe19634cuda3std6ranges3__45__cpo4sizeE[1];
.global .align 1 .b8 _ZN34_INTERNAL_7705b9d0_4_k_cu_f6fe19634cuda3std6ranges3__45__cpo5ssizeE[1];
.global .align 1 .b8 _ZN34_INTERNAL_7705b9d0_4_k_cu_f6fe19634cuda3std6ranges3__45__cpo8distanceE[1];
.global .align 1 .b8 _ZN34_INTERNAL_7705b9d0_4_k_cu_f6fe19636thrust24THRUST_300001_SM_1000_NS8cuda_cub3parE[1];
.global .align 1 .b8 _ZN34_INTERNAL_7705b9d0_4_k_cu_f6fe19636thrust24THRUST_300001_SM_1000_NS8cuda_cub10par_nosyncE[1];
.global .align 1 .b8 _ZN34_INTERNAL_7705b9d0_4_k_cu_f6fe19636thrust24THRUST_300001_SM_1000_NS6system6detail10sequential3seqE[1];
.global .align 1 .b8 _ZN34_INTERNAL_7705b9d0_4_k_cu_f6fe19636thrust24THRUST_300001_SM_1000_NS6system3cpp3parE[1];
.global .align 1 .b8 _ZN34_INTERNAL_7705b9d0_4_k_cu_f6fe19636thrust24THRUST_300001_SM_1000_NS12placeholders2_1E[1];
.global .align 1 .b8 _ZN34_INTERNAL_7705b9d0_4_k_cu_f6fe19636thrust24THRUST_300001_SM_1000_NS12placeholders2_2E[1];
.global .align 1 .b8 _ZN34_INTERNAL_7705b9d0_4_k_cu_f6fe19636thrust24THRUST_300001_SM_1000_NS12placeholders2_3E[1];
.global .align 1 .b8 _ZN34_INTERNAL_7705b9d0_4_k_cu_f6fe19636thrust24THRUST_300001_SM_1000_NS12placeholders2_4E[1];
.global .align 1 .b8 _ZN34_INTERNAL_7705b9d0_4_k_cu_f6fe19636thrust24THRUST_300001_SM_1000_NS12placeholders2_5E[1];
.global .align 1 .b8 _ZN34_INTERNAL_7705b9d0_4_k_cu_f6fe19636thrust24THRUST_300001_SM_1000_NS12placeholders2_6E[1];
.global .align 1 .b8 _ZN34_INTERNAL_7705b9d0_4_k_cu_f6fe19636thrust24THRUST_300001_SM_1000_NS12placeholders2_7E[1];
.global .align 1 .b8 _ZN34_INTERNAL_7705b9d0_4_k_cu_f6fe19636thrust24THRUST_300001_SM_1000_NS12placeholders2_8E[1];
.global .align 1 .b8 _ZN34_INTERNAL_7705b9d0_4_k_cu_f6fe19636thrust24THRUST_300001_SM_1000_NS12placeholders2_9E[1];
.global .align 1 .b8 _ZN34_INTERNAL_7705b9d0_4_k_cu_f6fe19636thrust24THRUST_300001_SM_1000_NS12placeholders3_10E[1];
.global .align 1 .b8 _ZN34_INTERNAL_7705b9d0_4_k_cu_f6fe19636thrust24THRUST_300001_SM_1000_NS3seqE[1];
.global .align 1 .b8 _ZN34_INTERNAL_7705b9d0_4_k_cu_f6fe19636thrust24THRUST_300001_SM_1000_NS6deviceE[1];

.visible .entry _ZN3cub18CUB_300001_SM_10006detail11EmptyKernelIvEEvv()
{


	ret;

}


// ===== COMPILED SASS (sm_100) =====

	.target	sm_100

	.elftype	@"ET_EXEC"


//--------------------- .note.nv.tkinfo           --------------------------
	.section	.note.nv.tkinfo,"",@"SHT_NOTE"
	.sectionflags	@"SHF_NOTE_NV_TKINFO"
	.tkinfo
        /*0018*/ 	.word	0x00000002
        /*0030*/ 	.string	""
        /*0030*/ 	.string	"ptxas"
        /*0030*/ 	.string	"Cuda compilation tools, release 13.0, V13.0.88"
        /*0030*/ 	.string	"Build cuda_13.0.r13.0/compiler.36424714_0"
        /*0030*/ 	.string	"-arch sm_100 -m 64 "



//--------------------- .note.nv.cuinfo           --------------------------
	.section	.note.nv.cuinfo,"",@"SHT_NOTE"
	.sectionflags	@"SHF_NOTE_NV_CUINFO"
        /*0018*/ 	.short	0x0002
        /*001a*/ 	.short	0x0064
        /*001c*/ 	.short	0x0082
	.zero		2


//--------------------- .nv.info                  --------------------------
	.section	.nv.info,"",@"SHT_CUDA_INFO"
	.align	4


	//----- nvinfo : EIATTR_REGCOUNT
	.align		4
        /*0000*/ 	.byte	0x04, 0x2f
        /*0002*/ 	.short	(.L_46 - .L_45)
	.align		4
.L_45:
        /*0004*/ 	.word	index@(_ZN3cub18CUB_300001_SM_10006detail11EmptyKernelIvEEvv)
        /*0008*/ 	.word	0x00000004


	//----- nvinfo : EIATTR_FRAME_SIZE
	.align		4
.L_46:
        /*000c*/ 	.byte	0x04, 0x11
        /*000e*/ 	.short	(.L_48 - .L_47)
	.align		4
.L_47:
        /*0010*/ 	.word	index@(_ZN3cub18CUB_300001_SM_10006detail11EmptyKernelIvEEvv)
        /*0014*/ 	.word	0x00000000


	//----- nvinfo : EIATTR_MIN_STACK_SIZE
	.align		4
.L_48:
        /*0018*/ 	.byte	0x04, 0x12
        /*001a*/ 	.short	(.L_50 - .L_49)
	.align		4
.L_49:
        /*001c*/ 	.word	index@(_ZN3cub18CUB_300001_SM_10006detail11EmptyKernelIvEEvv)
        /*0020*/ 	.word	0x00000000
.L_50:


//--------------------- .nv.compat                --------------------------
	.section	.nv.compat,"",@"SHT_CUDA_COMPAT_INFO"
	.align	4
        /*0000*/ 	.byte	0x02, 0x09, 0x00, 0x00, 0x02, 0x02, 0x01, 0x00, 0x02, 0x05, 0x05, 0x00, 0x03, 0x07, 0x01, 0x01
        /*0010*/ 	.byte	0x02, 0x03, 0x00, 0x00, 0x02, 0x06, 0x01, 0x00, 0x04, 0x0b, 0x08, 0x00, 0x09, 0x00, 0x00, 0x00
        /*0020*/ 	.byte	0x00, 0x00, 0x00, 0x00


//--------------------- .nv.info._ZN3cub18CUB_300001_SM_10006detail11EmptyKernelIvEEvv --------------------------
	.section	.nv.info._ZN3cub18CUB_300001_SM_10006detail11EmptyKernelIvEEvv,"",@"SHT_CUDA_INFO"
	.sectionflags	@""
	.align	4


	//----- nvinfo : EIATTR_CUDA_API_VERSION
	.align		4
        /*0000*/ 	.byte	0x04, 0x37
        /*0002*/ 	.short	(.L_52 - .L_51)
.L_51:
        /*0004*/ 	.word	0x00000082


	//----- nvinfo : EIATTR_SPARSE_MMA_MASK
	.align		4
.L_52:
        /*0008*/ 	.byte	0x03, 0x50
        /*000a*/ 	.short	0x0000


	//----- nvinfo : EIATTR_MAXREG_COUNT
	.align		4
        /*000c*/ 	.byte	0x03, 0x1b
        /*000e*/ 	.short	0x00ff


	//----- nvinfo : EIATTR_MERCURY_ISA_VERSION
	.align		4
        /*0010*/ 	.byte	0x03, 0x5f
        /*0012*/ 	.short	0x0101


	//----- nvinfo : EIATTR_VRC_CTA_INIT_COUNT
	.align		4
        /*0014*/ 	.byte	0x02, 0x4a
	.zero		1
	.zero		1


	//----- nvinfo : EIATTR_EXIT_INSTR_OFFSETS
	.align		4
        /*0018*/ 	.byte	0x04, 0x1c
        /*001a*/ 	.short	(.L_54 - .L_53)


	//   ....[0]....
.L_53:
        /*001c*/ 	.word	0x00000010


	//----- nvinfo : EIATTR_SW_WAR
	.align		4
.L_54:
        /*0020*/ 	.byte	0x04, 0x36
        /*0022*/ 	.short	(.L_56 - .L_55)
.L_55:
        /*0024*/ 	.word	0x00000008
.L_56:


//--------------------- .nv.callgraph             --------------------------
	.section	.nv.callgraph,"",@"SHT_CUDA_CALLGRAPH"
	.align	4
	.sectionentsize	8
	.align		4
        /*0000*/ 	.word	0x00000000
	.align		4
        /*0004*/ 	.word	0xffffffff
	.align		4
        /*0008*/ 	.word	0x00000000
	.align		4
        /*000c*/ 	.word	0xfffffffe
	.align		4
        /*0010*/ 	.word	0x00000000
	.align		4
        /*0014*/ 	.word	0xfffffffd
	.align		4
        /*0018*/ 	.word	0x00000000
	.align		4
        /*001c*/ 	.word	0xfffffffc


//--------------------- .nv.constant4             --------------------------
	.section	.nv.constant4,"a",@progbits
	.align	8
	.align		8
.nv.constant4:
        /*0000*/ 	.dword	_ZN34_INTERNAL_7705b9d0_4_k_cu_f6fe19634cuda3std3__45__cpo5beginE
	.align		8
        /*0008*/ 	.dword	_ZN34_INTERNAL_7705b9d0_4_k_cu_f6fe19634cuda3std3__45__cpo3endE
	.align		8
        /*0010*/ 	.dword	_ZN34_INTERNAL_7705b9d0_4_k_cu_f6fe19634cuda3std3__45__cpo6cbeginE
	.align		8
        /*0018*/ 	.dword	_ZN34_INTERNAL_7705b9d0_4_k_cu_f6fe19634cuda3std3__45__cpo4cendE
	.align		8
        /*0020*/ 	.dword	_ZN34_INTERNAL_7705b9d0_4_k_cu_f6fe19634cuda3std3__45__cpo6rbeginE
	.align		8
        /*0028*/ 	.dword	_ZN34_INTERNAL_7705b9d0_4_k_cu_f6fe19634cuda3std3__45__cpo4rendE
	.align		8
        /*0030*/ 	.dword	_ZN34_INTERNAL_7705b9d0_4_k_cu_f6fe19634cuda3std3__45__cpo7crbeginE
	.align		8
        /*0038*/ 	.dword	_ZN34_INTERNAL_7705b9d0_4_k_cu_f6fe19634cuda3std3__45__cpo5crendE
	.align		8
        /*0040*/ 	.dword	_ZN34_INTERNAL_7705b9d0_4_k_cu_f6fe19634cuda3std3__436_GLOBAL__N__7705b9d0_4_k_cu_f6fe19636ignoreE
	.align		8
        /*0048*/ 	.dword	_ZN34_INTERNAL_7705b9d0_4_k_cu_f6fe19634cuda3std3__419piecewise_constructE
	.align		8
        /*0050*/ 	.dword	_ZN34_INTERNAL_7705b9d0_4_k_cu_f6fe19634cuda3std3__48in_placeE
	.align		8
        /*0058*/ 	.dword	_ZN34_INTERNAL_7705b9d0_4_k_cu_f6fe19634cuda3std3__420unreachable_sentinelE
	.align		8
        /*0060*/ 	.dword	_ZN34_INTERNAL_7705b9d0_4_k_cu_f6fe19634cuda3std3__47nulloptE
	.align		8
        /*0068*/ 	.dword	_ZN34_INTERNAL_7705b9d0_4_k_cu_f6fe19634cuda3std3__48unexpectE
	.align		8
        /*0070*/ 	.dword	_ZN34_INTERNAL_7705b9d0_4_k_cu_f6fe19634cuda3std6ranges3__45__cpo4swapE
	.align		8
        /*0078*/ 	.dword	_ZN34_INTERNAL_7705b9d0_4_k_cu_f6fe19634cuda3std6ranges3__45__cpo9iter_moveE
	.align		8
        /*0080*/ 	.dword	_ZN34_INTERNAL_7705b9d0_4_k_cu_f6fe19634cuda3std6ranges3__45__cpo5beginE
	.align		8
        /*0088*/ 	.dword	_ZN34_INTERNAL_7705b9d0_4_k_cu_f6fe19634cuda3std6ranges3__45__cpo3endE
	.align		8
        /*0090*/ 	.dword	_ZN34_INTERNAL_7705b9d0_4_k_cu_f6fe19634cuda3std6ranges3__45__cpo6cbeginE
	.align		8
        /*0098*/ 	.dword	_ZN34_INTERNAL_7705b9d0_4_k_cu_f6fe19634cuda3std6ranges3__45__cpo4cendE
	.align		8
        /*00a0*/ 	.dword	_ZN34_INTERNAL_7705b9d0_4_k_cu_f6fe19634cuda3std6ranges3__45__cpo7advanceE
	.align		8
        /*00a8*/ 	.dword	_ZN34_INTERNAL_7705b9d0_4_k_cu_f6fe19634cuda3std6ranges3__45__cpo9iter_swapE
	.align		8
        /*00b0*/ 	.dword	_ZN34_INTERNAL_7705b9d0_4_k_cu_f6fe19634cuda3std6ranges3__45__cpo4nextE
	.align		8
        /*00b8*/ 	.dword	_ZN34_INTERNAL_7705b9d0_4_k_cu_f6fe19634cuda3std6ranges3__45__cpo4prevE
	.align		8
        /*00c0*/ 	.dword	_ZN34_INTERNAL_7705b9d0_4_k_cu_f6fe19634cuda3std6ranges3__45__cpo4dataE
	.align		8
        /*00c8*/ 	.dword	_ZN34_INTERNAL_7705b9d0_4_k_cu_f6fe19634cuda3std6ranges3__45__cpo5cdataE
	.align		8
        /*00d0*/ 	.dword	_ZN34_INTERNAL_7705b9d0_4_k_cu_f6fe19634cuda3std6ranges3__45__cpo4sizeE
	.align		8
        /*00d8*/ 	.dword	_ZN34_INTERNAL_7705b9d0_4_k_cu_f6fe19634cuda3std6ranges3__45__cpo5ssizeE
	.align		8
        /*00e0*/ 	.dword	_ZN34_INTERNAL_7705b9d0_4_k_cu_f6fe19634cuda3std6ranges3__45__cpo8distanceE
	.align		8
        /*00e8*/ 	.dword	_ZN34_INTERNAL_7705b9d0_4_k_cu_f6fe19636thrust24THRUST_300001_SM_1000_NS8cuda_cub3parE
	.align		8
        /*00f0*/ 	.dword	_ZN34_INTERNAL_7705b9d0_4_k_cu_f6fe19636thrust24THRUST_300001_SM_1000_NS8cuda_cub10par_nosyncE
	.align		8
        /*00f8*/ 	.dword	_ZN34_INTERNAL_7705b9d0_4_k_cu_f6fe19636thrust24THRUST_300001_SM_1000_NS6system6detail10sequential3seqE
	.align		8
        /*0100*/ 	.dword	_ZN34_INTERNAL_7705b9d0_4_k_cu_f6fe19636thrust24THRUST_300001_SM_1000_NS6system3cpp3parE
	.align		8
        /*0108*/ 	.dword	_ZN34_INTERNAL_7705b9d0_4_k_cu_f6fe19636thrust24THRUST_300001_SM_1000_NS12placeholders2_1E
	.align		8
        /*0110*/ 	.dword	_ZN34_INTERNAL_7705b9d0_4_k_cu_f6fe19636thrust24THRUST_300001_SM_1000_NS12placeholders2_2E
	.align		8
        /*0118*/ 	.dword	_ZN34_INTERNAL_7705b9d0_4_k_cu_f6fe19636thrust24THRUST_300001_SM_1000_NS12placeholders2_3E
	.align		8
        /*0120*/ 	.dword	_ZN34_INTERNAL_7705b9d0_4_k_cu_f6fe19636thrust24THRUST_300001_SM_1000_NS12placeholders2_4E
	.align		8
        /*0128*/ 	.dword	_ZN34_INTERNAL_7705b9d0_4_k_cu_f6fe19636thrust24THRUST_300001_SM_1000_NS12placeholders2_5E
	.align		8
        /*0130*/ 	.dword	_ZN34_INTERNAL_7705b9d0_4_k_cu_f6fe19636thrust24THRUST_300001_SM_1000_NS12placeholders2_6E
	.align		8
        /*0138*/ 	.dword	_ZN34_INTERNAL_7705b9d0_4_k_cu_f6fe19636thrust24THRUST_300001_SM_1000_NS12placeholders2_7E
	.align		8
        /*0140*/ 	.dword	_ZN34_INTERNAL_7705b9d0_4_k_cu_f6fe19636thrust24THRUST_300001_SM_1000_NS12placeholders2_8E
	.align		8
        /*0148*/ 	.dword	_ZN34_INTERNAL_7705b9d0_4_k_cu_f6fe19636thrust24THRUST_300001_SM_1000_NS12placeholders2_9E
	.align		8
        /*0150*/ 	.dword	_ZN34_INTERNAL_7705b9d0_4_k_cu_f6fe19636thrust24THRUST_300001_SM_1000_NS12placeholders3_10E
	.align		8
        /*0158*/ 	.dword	_ZN34_INTERNAL_7705b9d0_4_k_cu_f6fe19636thrust24THRUST_300001_SM_1000_NS3seqE
	.align		8
        /*0160*/ 	.dword	_ZN34_INTERNAL_7705b9d0_4_k_cu_f6fe19636thrust24THRUST_300001_SM_1000_NS6deviceE


//--------------------- .text._ZN3cub18CUB_300001_SM_10006detail11EmptyKernelIvEEvv --------------------------
	.section	.text._ZN3cub18CUB_300001_SM_10006detail11EmptyKernelIvEEvv,"ax",@progbits
	.align	128
        .global         _ZN3cub18CUB_300001_SM_10006detail11EmptyKernelIvEEvv
        .type           _ZN3cub18CUB_300001_SM_10006detail11EmptyKernelIvEEvv,@function
        .size           _ZN3cub18CUB_300001_SM_10006detail11EmptyKernelIvEEvv,(.L_x_1 - _ZN3cub18CUB_300001_SM_10006detail11EmptyKernelIvEEvv)
        .other          _ZN3cub18CUB_300001_SM_10006detail11EmptyKernelIvEEvv,@"STO_CUDA_ENTRY STV_DEFAULT"
_ZN3cub18CUB_300001_SM_10006detail11EmptyKernelIvEEvv:
.text._ZN3cub18CUB_300001_SM_10006detail11EmptyKernelIvEEvv:
[----:B------:R-:W-:Y:S01]  /*0000*/  LDC R1, c[0x0][0x37c] ;  /* 0x0000df00ff017b82 */ /* 0x000fe20000000800 */
[----:B------:R-:W-:Y:S05]  /*0010*/  EXIT ;  /* 0x000000000000794d */ /* 0x000fea0003800000 */
.L_x_0:
[----:B------:R-:W-:-:S00]  /*0020*/  BRA `(.L_x_0) ;  /* 0xfffffffc00fc7947 */ /* 0x000fc0000383ffff */
[----:B------:R-:W-:-:S00]  /*0030*/  NOP ;  /* 0x0000000000007918 */ /* 0x000fc00000000000 */
        /* <DEDUP_REMOVED lines=12> */
.L_x_1:


//--------------------- .nv.shared.reserved.0     --------------------------
	.section	.nv.shared.reserved.0,"aw",@nobits
	.weak		__nv_reservedSMEM_offset_0_alias
	.size		__nv_reservedSMEM_offset_0_alias, 0, 64
	.other		__nv_reservedSMEM_offset_0_alias,@"STO_CUDA_RESERVED_SHARED STV_DEFAULT"
__nv_reservedSMEM_offset_0_alias:
	.zero		0
	.zero		64


//--------------------- .nv.global                --------------------------
	.section	.nv.global,"aw",@nobits
.nv.global:
	.type		_ZN34_INTERNAL_7705b9d0_4_k_cu_f6fe19636thrust24THRUST_300001_SM_1000_NS12placeholders2_8E,@object
	.size		_ZN34_INTERNAL_7705b9d0_4_k_cu_f6fe19636thrust24THRUST_300001_SM_1000_NS12placeholders2_8E,(_ZN34_INTERNAL_7705b9d0_4_k_cu_f6fe19634cuda3std3__436_GLOBAL__N__7705b9d0_4_k_cu_f6fe19636ignoreE - _ZN34_INTERNAL_7705b9d0_4_k_cu_f6fe19636thrust24THRUST_300001_SM_1000_NS12placeholders2_8E)
_ZN34_INTERNAL_7705b9d0_4_k_cu_f6fe19636thrust24THRUST_300001_SM_1000_NS12placeholders2_8E:
	.zero		1
	.type		_ZN34_INTERNAL_7705b9d0_4_k_cu_f6fe19634cuda3std3__436_GLOBAL__N__7705b9d0_4_k_cu_f6fe19636ignoreE,@object
	.size		_ZN34_INTERNAL_7705b9d0_4_k_cu_f6fe19634cuda3std3__436_GLOBAL__N__7705b9d0_4_k_cu_f6fe19636ignoreE,(_ZN34_INTERNAL_7705b9d0_4_k_cu_f6fe19634cuda3std6ranges3__45__cpo4dataE - _ZN34_INTERNAL_7705b9d0_4_k_cu_f6fe19634cuda3std3__436_GLOBAL__N__7705b9d0_4_k_cu_f6fe19636ignoreE)
_ZN34_INTERNAL_7705b9d0_4_k_cu_f6fe19634cuda3std3__436_GLOBAL__N__7705b9d0_4_k_cu_f6fe19636ignoreE:
	.zero		1
	.type		_ZN34_INTERNAL_7705b9d0_4_k_cu_f6fe19634cuda3std6ranges3__45__cpo4dataE,@object
	.size		_ZN34_INTERNAL_7705b9d0_4_k_cu_f6fe19634cuda3std6ranges3__45__cpo4dataE,(_ZN34_INTERNAL_7705b9d0_4_k_cu_f6fe19636thrust24THRUST_300001_SM_1000_NS6system3cpp3parE - _ZN34_INTERNAL_7705b9d0_4_k_cu_f6fe19634cuda3std6ranges3__45__cpo4dataE)
_ZN34_INTERNAL_7705b9d0_4_k_cu_f6fe19634cuda3std6ranges3__45__cpo4dataE:
	.zero		1
	.type		_ZN34_INTERNAL_7705b9d0_4_k_cu_f6fe19636thrust24THRUST_300001_SM_1000_NS6system3cpp3parE,@object
	.size		_ZN34_INTERNAL_7705b9d0_4_k_cu_f6fe19636thrust24THRUST_300001_SM_1000_NS6system3cpp3parE,(_ZN34_INTERNAL_7705b9d0_4_k_cu_f6fe19634cuda3std3__45__cpo5beginE - _ZN34_INTERNAL_7705b9d0_4_k_cu_f6fe19636thrust24THRUST_300001_SM_1000_NS6system3cpp3parE)
_ZN34_INTERNAL_7705b9d0_4_k_cu_f6fe19636thrust24THRUST_300001_SM_1000_NS6system3cpp3parE:
	.zero		1
	.type		_ZN34_INTERNAL_7705b9d0_4_k_cu_f6fe19634cuda3std3__45__cpo5beginE,@object
	.size		_ZN34_INTERNAL_7705b9d0_4_k_cu_f6fe19634cuda3std3__45__cpo5beginE,(_ZN34_INTERNAL_7705b9d0_4_k_cu_f6fe19634cuda3std6ranges3__45__cpo5beginE - _ZN34_INTERNAL_7705b9d0_4_k_cu_f6fe19634cuda3std3__45__cpo5beginE)
_ZN34_INTERNAL_7705b9d0_4_k_cu_f6fe19634cuda3std3__45__cpo5beginE:
	.zero		1
	.type		_ZN34_INTERNAL_7705b9d0_4_k_cu_f6fe19634cuda3std6ranges3__45__cpo5beginE,@object
	.size		_ZN34_INTERNAL_7705b9d0_4_k_cu_f6fe19634cuda3std6ranges3__45__cpo5beginE,(_ZN34_INTERNAL_7705b9d0_4_k_cu_f6fe19636thrust24THRUST_300001_SM_1000_NS6deviceE - _ZN34_INTERNAL_7705b9d0_4_k_cu_f6fe19634cuda3std6ranges3__45__cpo5beginE)
_ZN34_INTERNAL_7705b9d0_4_k_cu_f6fe19634cuda3std6ranges3__45__cpo5beginE:
	.zero		1
	.type		_ZN34_INTERNAL_7705b9d0_4_k_cu_f6fe19636thrust24THRUST_300001_SM_1000_NS6deviceE,@object
	.size		_ZN34_INTERNAL_7705b9d0_4_k_cu_f6fe19636thrust24THRUST_300001_SM_1000_NS6deviceE,(_ZN34_INTERNAL_7705b9d0_4_k_cu_f6fe19634cuda3std3__47nulloptE - _ZN34_INTERNAL_7705b9d0_4_k_cu_f6fe19636thrust24THRUST_300001_SM_1000_NS6deviceE)
_ZN34_INTERNAL_7705b9d0_4_k_cu_f6fe19636thrust24THRUST_300001_SM_1000_NS6deviceE:
	.zero		1
	.type		_ZN34_INTERNAL_7705b9d0_4_k_cu_f6fe19634cuda3std3__47nulloptE,@object
	.size		_ZN34_INTERNAL_7705b9d0_4_k_cu_f6fe19634cuda3std3__47nulloptE,(_ZN34_INTERNAL_7705b9d0_4_k_cu_f6fe19634cuda3std6ranges3__45__cpo8distanceE - _ZN34_INTERNAL_7705b9d0_4_k_cu_f6fe19634cuda3std3__47nulloptE)
_ZN34_INTERNAL_7705b9d0_4_k_cu_f6fe19634cuda3std3__47nulloptE:
	.zero		1
	.type		_ZN34_INTERNAL_7705b9d0_4_k_cu_f6fe19634cuda3std6ranges3__45__cpo8distanceE,@object
	.size		_ZN34_INTERNAL_7705b9d0_4_k_cu_f6fe19634cuda3std6ranges3__45__cpo8distanceE,(_ZN34_INTERNAL_7705b9d0_4_k_cu_f6fe19636thrust24THRUST_300001_SM_1000_NS12placeholders2_4E - _ZN34_INTERNAL_7705b9d0_4_k_cu_f6fe19634cuda3std6ranges3__45__cpo8distanceE)
_ZN34_INTERNAL_7705b9d0_4_k_cu_f6fe19634cuda3std6ranges3__45__cpo8distanceE:
	.zero		1
	.type		_ZN34_INTERNAL_7705b9d0_4_k_cu_f6fe19636thrust24THRUST_300001_SM_1000_NS12placeholders2_4E,@object
	.size		_ZN34_INTERNAL_7705b9d0_4_k_cu_f6fe19636thrust24THRUST_300001_SM_1000_NS12placeholders2_4E,(_ZN34_INTERNAL_7705b9d0_4_k_cu_f6fe19634cuda3std3__45__cpo6rbeginE - _ZN34_INTERNAL_7705b9d0_4_k_cu_f6fe19636thrust24THRUST_300001_SM_1000_NS12placeholders2_4E)
_ZN34_INTERNAL_7705b9d0_4_k_cu_f6fe19636thrust24THRUST_300001_SM_1000_NS12placeholders2_4E:
	.zero		1
	.type		_ZN34_INTERNAL_7705b9d0_4_k_cu_f6fe19634cuda3std3__45__cpo6rbeginE,@object
	.size		_ZN34_INTERNAL_7705b9d0_4_k_cu_f6fe19634cuda3std3__45__cpo6rbeginE,(_ZN34_INTERNAL_7705b9d0_4_k_cu_f6fe19634cuda3std6ranges3__45__cpo7advanceE - _ZN34_INTERNAL_7705b9d0_4_k_cu_f6fe19634cuda3std3__45__cpo6rbeginE)
_ZN34_INTERNAL_7705b9d0_4_k_cu_f6fe19634cuda3std3__45__cpo6rbeginE:
	.zero		1
	.type		_ZN34_INTERNAL_7705b9d0_4_k_cu_f6fe19634cuda3std6ranges3__45__cpo7advanceE,@object
	.size		_ZN34_INTERNAL_7705b9d0_4_k_cu_f6fe19634cuda3std6ranges3__45__cpo7advanceE,(_ZN34_INTERNAL_7705b9d0_4_k_cu_f6fe19636thrust24THRUST_300001_SM_1000_NS12placeholders3_10E - _ZN34_INTERNAL_7705b9d0_4_k_cu_f6fe19634cuda3std6ranges3__45__cpo7advanceE)
_ZN34_INTERNAL_7705b9d0_4_k_cu_f6fe19634cuda3std6ranges3__45__cpo7advanceE:
	.zero		1
	.type		_ZN34_INTERNAL_7705b9d0_4_k_cu_f6fe19636thrust24THRUST_300001_SM_1000_NS12placeholders3_10E,@object
	.size		_ZN34_INTERNAL_7705b9d0_4_k_cu_f6fe19636thrust24THRUST_300001_SM_1000_NS12placeholders3_10E,(_ZN34_INTERNAL_7705b9d0_4_k_cu_f6fe19634cuda3std3__48in_placeE - _ZN34_INTERNAL_7705b9d0_4_k_cu_f6fe19636thrust24THRUST_300001_SM_1000_NS12placeholders3_10E)
_ZN34_INTERNAL_7705b9d0_4_k_cu_f6fe19636thrust24THRUST_300001_SM_1000_NS12placeholders3_10E:
	.zero		1
	.type		_ZN34_INTERNAL_7705b9d0_4_k_cu_f6fe19634cuda3std3__48in_placeE,@object
	.size		_ZN34_INTERNAL_7705b9d0_4_k_cu_f6fe19634cuda3std3__48in_placeE,(_ZN34_INTERNAL_7705b9d0_4_k_cu_f6fe19634cuda3std6ranges3__45__cpo4sizeE - _ZN34_INTERNAL_7705b9d0_4_k_cu_f6fe19634cuda3std3__48in_placeE)
_ZN34_INTERNAL_7705b9d0_4_k_cu_f6fe19634cuda3std3__48in_placeE:
	.zero		1
	.type		_ZN34_INTERNAL_7705b9d0_4_k_cu_f6fe19634cuda3std6ranges3__45__cpo4sizeE,@object
	.size		_ZN34_INTERNAL_7705b9d0_4_k_cu_f6fe19634cuda3std6ranges3__45__cpo4sizeE,(_ZN34_INTERNAL_7705b9d0_4_k_cu_f6fe19636thrust24THRUST_300001_SM_1000_NS12placeholders2_2E - _ZN34_INTERNAL_7705b9d0_4_k_cu_f6fe19634cuda3std6ranges3__45__cpo4sizeE)
_ZN34_INTERNAL_7705b9d0_4_k_cu_f6fe19634cuda3std6ranges3__45__cpo4sizeE:
	.zero		1
	.type		_ZN34_INTERNAL_7705b9d0_4_k_cu_f6fe19636thrust24THRUST_300001_SM_1000_NS12placeholders2_2E,@object
	.size		_ZN34_INTERNAL_7705b9d0_4_k_cu_f6fe19636thrust24THRUST_300001_SM_1000_NS12placeholders2_2E,(_ZN34_INTERNAL_7705b9d0_4_k_cu_f6fe19634cuda3std3__45__cpo6cbeginE - _ZN34_INTERNAL_7705b9d0_4_k_cu_f6fe19636thrust24THRUST_300001_SM_1000_NS12placeholders2_2E)
_ZN34_INTERNAL_7705b9d0_4_k_cu_f6fe19636thrust24THRUST_300001_SM_1000_NS12placeholders2_2E:
	.zero		1
	.type		_ZN34_INTERNAL_7705b9d0_4_k_cu_f6fe19634cuda3std3__45__cpo6cbeginE,@object
	.size		_ZN34_INTERNAL_7705b9d0_4_k_cu_f6fe19634cuda3std3__45__cpo6cbeginE,(_ZN34_INTERNAL_7705b9d0_4_k_cu_f6fe19634cuda3std6ranges3__45__cpo6cbeginE - _ZN34_INTERNAL_7705b9d0_4_k_cu_f6fe19634cuda3std3__45__cpo6cbeginE)
_ZN34_INTERNAL_7705b9d0_4_k_cu_f6fe19634cuda3std3__45__cpo6cbeginE:
	.zero		1
	.type		_ZN34_INTERNAL_7705b9d0_4_k_cu_f6fe19634cuda3std6ranges3__45__cpo6cbeginE,@object
	.size		_ZN34_INTERNAL_7705b9d0_4_k_cu_f6fe19634cuda3std6ranges3__45__cpo6cbeginE,(_ZN34_INTERNAL_7705b9d0_4_k_cu_f6fe19636thrust24THRUST_300001_SM_1000_NS12placeholders2_6E - _ZN34_INTERNAL_7705b9d0_4_k_cu_f6fe19634cuda3std6ranges3__45__cpo6cbeginE)
_ZN34_INTERNAL_7705b9d0_4_k_cu_f6fe19634cuda3std6ranges3__45__cpo6cbeginE:
	.zero		1
	.type		_ZN34_INTERNAL_7705b9d0_4_k_cu_f6fe19636thrust24THRUST_300001_SM_1000_NS12placeholders2_6E,@object
	.size		_ZN34_INTERNAL_7705b9d0_4_k_cu_f6fe19636thrust24THRUST_300001_SM_1000_NS12placeholders2_6E,(_ZN34_INTERNAL_7705b9d0_4_k_cu_f6fe19634cuda3std3__45__cpo7crbeginE - _ZN34_INTERNAL_7705b9d0_4_k_cu_f6fe19636thrust24THRUST_300001_SM_1000_NS12placeholders2_6E)
_ZN34_INTERNAL_7705b9d0_4_k_cu_f6fe19636thrust24THRUST_300001_SM_1000_NS12placeholders2_6E:
	.zero		1
	.type		_ZN34_INTERNAL_7705b9d0_4_k_cu_f6fe19634cuda3std3__45__cpo7crbeginE,@object
	.size		_ZN34_INTERNAL_7705b9d0_4_k_cu_f6fe19634cuda3std3__45__cpo7crbeginE,(_ZN34_INTERNAL_7705b9d0_4_k_cu_f6fe19634cuda3std6ranges3__45__cpo4nextE - _ZN34_INTERNAL_7705b9d0_4_k_cu_f6fe19634cuda3std3__45__cpo7crbeginE)
_ZN34_INTERNAL_7705b9d0_4_k_cu_f6fe19634cuda3std3__45__cpo7crbeginE:
	.zero		1
	.type		_ZN34_INTERNAL_7705b9d0_4_k_cu_f6fe19634cuda3std6ranges3__45__cpo4nextE,@object
	.size		_ZN34_INTERNAL_7705b9d0_4_k_cu_f6fe19634cuda3std6ranges3__45__cpo4nextE,(_ZN34_INTERNAL_7705b9d0_4_k_cu_f6fe19634cuda3std6ranges3__45__cpo4swapE - _ZN34_INTERNAL_7705b9d0_4_k_cu_f6fe19634cuda3std6ranges3__45__cpo4nextE)
_ZN34_INTERNAL_7705b9d0_4_k_cu_f6fe19634cuda3std6ranges3__45__cpo4nextE:
	.zero		1
	.type		_ZN34_INTERNAL_7705b9d0_4_k_cu_f6fe19634cuda3std6ranges3__45__cpo4swapE,@object
	.size		_ZN34_INTERNAL_7705b9d0_4_k_cu_f6fe19634cuda3std6ranges3__45__cpo4swapE,(_ZN34_INTERNAL_7705b9d0_4_k_cu_f6fe19636thrust24THRUST_300001_SM_1000_NS8cuda_cub10par_nosyncE - _ZN34_INTERNAL_7705b9d0_4_k_cu_f6fe19634cuda3std6ranges3__45__cpo4swapE)
_ZN34_INTERNAL_7705b9d0_4_k_cu_f6fe19634cuda3std6ranges3__45__cpo4swapE:
	.zero		1
	.type		_ZN34_INTERNAL_7705b9d0_4_k_cu_f6fe19636thrust24THRUST_300001_SM_1000_NS8cuda_cub10par_nosyncE,@object
	.size		_ZN34_INTERNAL_7705b9d0_4_k_cu_f6fe19636thrust24THRUST_300001_SM_1000_NS8cuda_cub10par_nosyncE,(_ZN34_INTERNAL_7705b9d0_4_k_cu_f6fe19636thrust24THRUST_300001_SM_1000_NS3seqE - _ZN34_INTERNAL_7705b9d0_4_k_cu_f6fe19636thrust24THRUST_300001_SM_1000_NS8cuda_cub10par_nosyncE)
_ZN34_INTERNAL_7705b9d0_4_k_cu_f6fe19636thrust24THRUST_300001_SM_1000_NS8cuda_cub10par_nosyncE:
	.zero		1
	.type		_ZN34_INTERNAL_7705b9d0_4_k_cu_f6fe19636thrust24THRUST_300001_SM_1000_NS3seqE,@object
	.size		_ZN34_INTERNAL_7705b9d0_4_k_cu_f6fe19636thrust24THRUST_300001_SM_1000_NS3seqE,(_ZN34_INTERNAL_7705b9d0_4_k_cu_f6fe19634cuda3std3__420unreachable_sentinelE - _ZN34_INTERNAL_7705b9d0_4_k_cu_f6fe19636thrust24THRUST_300001_SM_1000_NS3seqE)
_ZN34_INTERNAL_7705b9d0_4_k_cu_f6fe19636thrust24THRUST_300001_SM_1000_NS3seqE:
	.zero		1
	.type		_ZN34_INTERNAL_7705b9d0_4_k_cu_f6fe19634cuda3std3__420unreachable_sentinelE,@object
	.size		_ZN34_INTERNAL_7705b9d0_4_k_cu_f6fe19634cuda3std3__420unreachable_sentinelE,(_ZN34_INTERNAL_7705b9d0_4_k_cu_f6fe19634cuda3std6ranges3__45__cpo5ssizeE - _ZN34_INTERNAL_7705b9d0_4_k_cu_f6fe19634cuda3std3__420unreachable_sentinelE)
_ZN34_INTERNAL_7705b9d0_4_k_cu_f6fe19634cuda3std3__420unreachable_sentinelE:
	.zero		1
	.type		_ZN34_INTERNAL_7705b9d0_4_k_cu_f6fe19634cuda3std6ranges3__45__cpo5ssizeE,@object
	.size		_ZN34_INTERNAL_7705b9d0_4_k_cu_f6fe19634cuda3std6ranges3__45__cpo5ssizeE,(_ZN34_INTERNAL_7705b9d0_4_k_cu_f6fe19636thrust24THRUST_300001_SM_1000_NS12placeholders2_3E - _ZN34_INTERNAL_7705b9d0_4_k_cu_f6fe19634cuda3std6ranges3__45__cpo5ssizeE)
_ZN34_INTERNAL_7705b9d0_4_k_cu_f6fe19634cuda3std6ranges3__45__cpo5ssizeE:
	.zero		1
	.type		_ZN34_INTERNAL_7705b9d0_4_k_cu_f6fe19636thrust24THRUST_300001_SM_1000_NS12placeholders2_3E,@object
	.size		_ZN34_INTERNAL_7705b9d0_4_k_cu_f6fe19636thrust24THRUST_300001_SM_1000_NS12placeholders2_3E,(_ZN34_INTERNAL_7705b9d0_4_k_cu_f6fe19634cuda3std3__45__cpo4cendE - _ZN34_INTERNAL_7705b9d0_4_k_cu_f6fe19636thrust24THRUST_300001_SM_1000_NS12placeholders2_3E)
_ZN34_INTERNAL_7705b9d0_4_k_cu_f6fe19636thrust24THRUST_300001_SM_1000_NS12placeholders2_3E:
	.zero		1
	.type		_ZN34_INTERNAL_7705b9d0_4_k_cu_f6fe19634cuda3std3__45__cpo4cendE,@object
	.size		_ZN34_INTERNAL_7705b9d0_4_k_cu_f6fe19634cuda3std3__45__cpo4cendE,(_ZN34_INTERNAL_7705b9d0_4_k_cu_f6fe19634cuda3std6ranges3__45__cpo4cendE - _ZN34_INTERNAL_7705b9d0_4_k_cu_f6fe19634cuda3std3__45__cpo4cendE)
_ZN34_INTERNAL_7705b9d0_4_k_cu_f6fe19634cuda3std3__45__cpo4cendE:
	.zero		1
	.type		_ZN34_INTERNAL_7705b9d0_4_k_cu_f6fe19634cuda3std6ranges3__45__cpo4cendE,@object
	.size		_ZN34_INTERNAL_7705b9d0_4_k_cu_f6fe19634cuda3std6ranges3__45__cpo4cendE,(_ZN34_INTERNAL_7705b9d0_4_k_cu_f6fe19636thrust24THRUST_300001_SM_1000_NS12placeholders2_7E - _ZN34_INTERNAL_7705b9d0_4_k_cu_f6fe19634cuda3std6ranges3__45__cpo4cendE)
_ZN34_INTERNAL_7705b9d0_4_k_cu_f6fe19634cuda3std6ranges3__45__cpo4cendE:
	.zero		1
	.type		_ZN34_INTERNAL_7705b9d0_4_k_cu_f6fe19636thrust24THRUST_300001_SM_1000_NS12placeholders2_7E,@object
	.size		_ZN34_INTERNAL_7705b9d0_4_k_cu_f6fe19636thrust24THRUST_300001_SM_1000_NS12placeholders2_7E,(_ZN34_INTERNAL_7705b9d0_4_k_cu_f6fe19634cuda3std3__45__cpo5crendE - _ZN34_INTERNAL_7705b9d0_4_k_cu_f6fe19636thrust24THRUST_300001_SM_1000_NS12placeholders2_7E)
_ZN34_INTERNAL_7705b9d0_4_k_cu_f6fe19636thrust24THRUST_300001_SM_1000_NS12placeholders2_7E:
	.zero		1
	.type		_ZN34_INTERNAL_7705b9d0_4_k_cu_f6fe19634cuda3std3__45__cpo5crendE,@object
	.size		_ZN34_INTERNAL_7705b9d0_4_k_cu_f6fe19634cuda3std3__45__cpo5crendE,(_ZN34_INTERNAL_7705b9d0_4_k_cu_f6fe19634cuda3std6ranges3__45__cpo4prevE - _ZN34_INTERNAL_7705b9d0_4_k_cu_f6fe19634cuda3std3__45__cpo5crendE)
_ZN34_INTERNAL_7705b9d0_4_k_cu_f6fe19634cuda3std3__45__cpo5crendE:
	.zero		1
	.type		_ZN34_INTERNAL_7705b9d0_4_k_cu_f6fe19634cuda3std6ranges3__45__cpo4prevE,@object
	.size		_ZN34_INTERNAL_7705b9d0_4_k_cu_f6fe19634cuda3std6ranges3__45__cpo4prevE,(_ZN34_INTERNAL_7705b9d0_4_k_cu_f6fe19634cuda3std6ranges3__45__cpo9iter_moveE - _ZN34_INTERNAL_7705b9d0_4_k_cu_f6fe19634cuda3std6ranges3__45__cpo4prevE)
_ZN34_INTERNAL_7705b9d0_4_k_cu_f6fe19634cuda3std6ranges3__45__cpo4prevE:
	.zero		1
	.type		_ZN34_INTERNAL_7705b9d0_4_k_cu_f6fe19634cuda3std6ranges3__45__cpo9iter_moveE,@object
	.size		_ZN34_INTERNAL_7705b9d0_4_k_cu_f6fe19634cuda3std6ranges3__45__cpo9iter_moveE,(_ZN34_INTERNAL_7705b9d0_4_k_cu_f6fe19636thrust24THRUST_300001_SM_1000_NS6system6detail10sequential3seqE - _ZN34_INTERNAL_7705b9d0_4_k_cu_f6fe19634cuda3std6ranges3__45__cpo9iter_moveE)
_ZN34_INTERNAL_7705b9d0_4_k_cu_f6fe19634cuda3std6ranges3__45__cpo9iter_moveE:
	.zero		1
	.type		_ZN34_INTERNAL_7705b9d0_4_k_cu_f6fe19636thrust24THRUST_300001_SM_1000_NS6system6detail10sequential3seqE,@object
	.size		_ZN34_INTERNAL_7705b9d0_4_k_cu_f6fe19636thrust24THRUST_300001_SM_1000_NS6system6detail10sequential3seqE,(_ZN34_INTERNAL_7705b9d0_4_k_cu_f6fe19636thrust24THRUST_300001_SM_1000_NS12placeholders2_9E - _ZN34_INTERNAL_7705b9d0_4_k_cu_f6fe19636thrust24THRUST_300001_SM_1000_NS6system6detail10sequential3seqE)
_ZN34_INTERNAL_7705b9d0_4_k_cu_f6fe19636thrust24THRUST_300001_SM_1000_NS6system6detail10sequential3seqE:
	.zero		1
	.type		_ZN34_INTERNAL_7705b9d0_4_k_cu_f6fe19636thrust24THRUST_300001_SM_1000_NS12placeholders2_9E,@object
	.size		_ZN34_INTERNAL_7705b9d0_4_k_cu_f6fe19636thrust24THRUST_300001_SM_1000_NS12placeholders2_9E,(_ZN34_INTERNAL_7705b9d0_4_k_cu_f6fe19634cuda3std3__419piecewise_constructE - _ZN34_INTERNAL_7705b9d0_4_k_cu_f6fe19636thrust24THRUST_300001_SM_1000_NS12placeholders2_9E)
_ZN34_INTERNAL_7705b9d0_4_k_cu_f6fe19636thrust24THRUST_300001_SM_1000_NS12placeholders2_9E:
	.zero		1
	.type		_ZN34_INTERNAL_7705b9d0_4_k_cu_f6fe19634cuda3std3__419piecewise_constructE,@object
	.size		_ZN34_INTERNAL_7705b9d0_4_k_cu_f6fe19634cuda3std3__419piecewise_constructE,(_ZN34_INTERNAL_7705b9d0_4_k_cu_f6fe19634cuda3std6ranges3__45__cpo5cdataE - _ZN34_INTERNAL_7705b9d0_4_k_cu_f6fe19634cuda3std3__419piecewise_constructE)
_ZN34_INTERNAL_7705b9d0_4_k_cu_f6fe19634cuda3std3__419piecewise_constructE:
	.zero		1
	.type		_ZN34_INTERNAL_7705b9d0_4_k_cu_f6fe19634cuda3std6ranges3__45__cpo5cdataE,@object
	.size		_ZN34_INTERNAL_7705b9d0_4_k_cu_f6fe19634cuda3std6ranges3__45__cpo5cdataE,(_ZN34_INTERNAL_7705b9d0_4_k_cu_f6fe19636thrust24THRUST_300001_SM_1000_NS12placeholders2_1E - _ZN34_INTERNAL_7705b9d0_4_k_cu_f6fe19634cuda3std6ranges3__45__cpo5cdataE)
_ZN34_INTERNAL_7705b9d0_4_k_cu_f6fe19634cuda3std6ranges3__45__cpo5cdataE:
	.zero		1
	.type		_ZN34_INTERNAL_7705b9d0_4_k_cu_f6fe19636thrust24THRUST_300001_SM_1000_NS12placeholders2_1E,@object
	.size		_ZN34_INTERNAL_7705b9d0_4_k_cu_f6fe19636thrust24THRUST_300001_SM_1000_NS12placeholders2_1E,(_ZN34_INTERNAL_7705b9d0_4_k_cu_f6fe19634cuda3std3__45__cpo3endE - _ZN34_INTERNAL_7705b9d0_4_k_cu_f6fe19636thrust24THRUST_300001_SM_1000_NS12placeholders2_1E)
_ZN34_INTERNAL_7705b9d0_4_k_cu_f6fe19636thrust24THRUST_300001_SM_1000_NS12placeholders2_1E:
	.zero		1
	.type		_ZN34_INTERNAL_7705b9d0_4_k_cu_f6fe19634cuda3std3__45__cpo3endE,@object
	.size		_ZN34_INTERNAL_7705b9d0_4_k_cu_f6fe19634cuda3std3__45__cpo3endE,(_ZN34_INTERNAL_7705b9d0_4_k_cu_f6fe19634cuda3std6ranges3__45__cpo3endE - _ZN34_INTERNAL_7705b9d0_4_k_cu_f6fe19634cuda3std3__45__cpo3endE)
_ZN34_INTERNAL_7705b9d0_4_k_cu_f6fe19634cuda3std3__45__cpo3endE:
	.zero		1
	.type		_ZN34_INTERNAL_7705b9d0_4_k_cu_f6fe19634cuda3std6ranges3__45__cpo3endE,@object
	.size		_ZN34_INTERNAL_7705b9d0_4_k_cu_f6fe19634cuda3std6ranges3__45__cpo3endE,(_ZN34_INTERNAL_7705b9d0_4_k_cu_f6fe19636thrust24THRUST_300001_SM_1000_NS12placeholders2_5E - _ZN34_INTERNAL_7705b9d0_4_k_cu_f6fe19634cuda3std6ranges3__45__cpo3endE)
_ZN34_INTERNAL_7705b9d0_4_k_cu_f6fe19634cuda3std6ranges3__45__cpo3endE:
	.zero		1
	.type		_ZN34_INTERNAL_7705b9d0_4_k_cu_f6fe19636thrust24THRUST_300001_SM_1000_NS12placeholders2_5E,@object
	.size		_ZN34_INTERNAL_7705b9d0_4_k_cu_f6fe19636thrust24THRUST_300001_SM_1000_NS12placeholders2_5E,(_ZN34_INTERNAL_7705b9d0_4_k_cu_f6fe19634cuda3std3__45__cpo4rendE - _ZN34_INTERNAL_7705b9d0_4_k_cu_f6fe19636thrust24THRUST_300001_SM_1000_NS12placeholders2_5E)
_ZN34_INTERNAL_7705b9d0_4_k_cu_f6fe19636thrust24THRUST_300001_SM_1000_NS12placeholders2_5E:
	.zero		1
	.type		_ZN34_INTERNAL_7705b9d0_4_k_cu_f6fe19634cuda3std3__45__cpo4rendE,@object
	.size		_ZN34_INTERNAL_7705b9d0_4_k_cu_f6fe19634cuda3std3__45__cpo4rendE,(_ZN34_INTERNAL_7705b9d0_4_k_cu_f6fe19634cuda3std6ranges3__45__cpo9iter_swapE - _ZN34_INTERNAL_7705b9d0_4_k_cu_f6fe19634cuda3std3__45__cpo4rendE)
_ZN34_INTERNAL_7705b9d0_4_k_cu_f6fe19634cuda3std3__45__cpo4rendE:
	.zero		1
	.type		_ZN34_INTERNAL_7705b9d0_4_k_cu_f6fe19634cuda3std6ranges3__45__cpo9iter_swapE,@object
	.size		_ZN34_INTERNAL_7705b9d0_4_k_cu_f6fe19634cuda3std6ranges3__45__cpo9iter_swapE,(_ZN34_INTERNAL_7705b9d0_4_k_cu_f6fe19634cuda3std3__48unexpectE - _ZN34_INTERNAL_7705b9d0_4_k_cu_f6fe19634cuda3std6ranges3__45__cpo9iter_swapE)
_ZN34_INTERNAL_7705b9d0_4_k_cu_f6fe19634cuda3std6ranges3__45__cpo9iter_swapE:
	.zero		1
	.type		_ZN34_INTERNAL_7705b9d0_4_k_cu_f6fe19634cuda3std3__48unexpectE,@object
	.size		_ZN34_INTERNAL_7705b9d0_4_k_cu_f6fe19634cuda3std3__48unexpectE,(_ZN34_INTERNAL_7705b9d0_4_k_cu_f6fe19636thrust24THRUST_300001_SM_1000_NS8cuda_cub3parE - _ZN34_INTERNAL_7705b9d0_4_k_cu_f6fe19634cuda3std3__48unexpectE)
_ZN34_INTERNAL_7705b9d0_4_k_cu_f6fe19634cuda3std3__48unexpectE:
	.zero		1
	.type		_ZN34_INTERNAL_7705b9d0_4_k_cu_f6fe19636thrust24THRUST_300001_SM_1000_NS8cuda_cub3parE,@object
	.size		_ZN34_INTERNAL_7705b9d0_4_k_cu_f6fe19636thrust24THRUST_300001_SM_1000_NS8cuda_cub3parE,(.L_29 - _ZN34_INTERNAL_7705b9d0_4_k_cu_f6fe19636thrust24THRUST_300001_SM_1000_NS8cuda_cub3parE)
_ZN34_INTERNAL_7705b9d0_4_k_cu_f6fe19636thrust24THRUST_300001_SM_1000_NS8cuda_cub3parE:
	.zero		1
.L_29:


//--------------------- .nv.constant0._ZN3cub18CUB_300001_SM_10006detail11EmptyKernelIvEEvv --------------------------
	.section	.nv.constant0._ZN3cub18CUB_300001_SM_10006detail11EmptyKernelIvEEvv,"a",@progbits
	.sectionflags	@""
	.align	4
.nv.constant0._ZN3cub18CUB_300001_SM_10006detail11EmptyKernelIvEEvv:
	.zero		896


//--------------------- SYMBOLS --------------------------

	.type		.nv.reservedSmem.offset0,@object
	.size		.nv.reservedSmem.offset0,0x4
